//
// Generated by NVIDIA NVVM Compiler
//
// Compiler Build ID: CL-36424714
// Cuda compilation tools, release 13.0, V13.0.88
// Based on NVVM 20.0.0
//

.version 9.0
.target sm_100
.address_size 64

	// .globl	_Z15matrixMulKernelPfS_S_i
.extern .func  (.param .b32 func_retval0) vprintf
(
	.param .b64 vprintf_param_0,
	.param .b64 vprintf_param_1
)
;
.global .align 1 .b8 $str[81] = {116, 104, 114, 101, 97, 100, 95, 105, 100, 32, 40, 37, 100, 44, 37, 100, 41, 32, 98, 108, 111, 99, 107, 95, 105, 100, 32, 40, 37, 100, 44, 37, 100, 41, 32, 99, 111, 111, 114, 100, 105, 110, 97, 116, 101, 32, 40, 37, 100, 44, 37, 100, 41, 32, 103, 108, 111, 98, 97, 108, 32, 105, 110, 100, 101, 120, 32, 37, 50, 100, 32, 105, 118, 97, 108, 32, 37, 50, 100, 10};

.visible .entry _Z15matrixMulKernelPfS_S_i(
	.param .u64 .ptr .align 1 _Z15matrixMulKernelPfS_S_i_param_0,
	.param .u64 .ptr .align 1 _Z15matrixMulKernelPfS_S_i_param_1,
	.param .u64 .ptr .align 1 _Z15matrixMulKernelPfS_S_i_param_2,
	.param .u32 _Z15matrixMulKernelPfS_S_i_param_3
)
{
	.reg .pred 	%p<10>;
	.reg .b32 	%r<40>;
	.reg .b32 	%f<67>;
	.reg .b64 	%rd<67>;

	ld.param.u64 	%rd14, [_Z15matrixMulKernelPfS_S_i_param_0];
	ld.param.u64 	%rd15, [_Z15matrixMulKernelPfS_S_i_param_1];
	ld.param.u32 	%r18, [_Z15matrixMulKernelPfS_S_i_param_3];
	cvta.to.global.u64 	%rd1, %rd15;
	cvta.to.global.u64 	%rd2, %rd14;
	mov.u32 	%r19, %ctaid.y;
	mov.u32 	%r20, %ntid.y;
	mov.u32 	%r21, %tid.y;
	mad.lo.s32 	%r1, %r19, %r20, %r21;
	mov.u32 	%r22, %ctaid.x;
	mov.u32 	%r23, %ntid.x;
	mov.u32 	%r24, %tid.x;
	mad.lo.s32 	%r2, %r22, %r23, %r24;
	max.s32 	%r25, %r1, %r2;
	setp.ge.s32 	%p1, %r25, %r18;
	@%p1 bra 	$L__BB0_13;
	mul.lo.s32 	%r3, %r18, %r1;
	and.b32  	%r4, %r18, 7;
	setp.lt.u32 	%p2, %r18, 8;
	mov.f32 	%f66, 0f00000000;
	mov.b32 	%r38, 0;
	@%p2 bra 	$L__BB0_4;
	and.b32  	%r38, %r18, 2147483640;
	neg.s32 	%r36, %r38;
	mul.wide.s32 	%rd16, %r18, 4;
	add.s64 	%rd3, %rd1, %rd16;
	shl.b32 	%r7, %r18, 3;
	mul.wide.s32 	%rd17, %r18, 8;
	add.s64 	%rd4, %rd1, %rd17;
	mul.wide.s32 	%rd18, %r18, 12;
	add.s64 	%rd5, %rd1, %rd18;
	mul.wide.s32 	%rd19, %r18, 16;
	add.s64 	%rd6, %rd1, %rd19;
	mul.wide.s32 	%rd20, %r18, 20;
	add.s64 	%rd7, %rd1, %rd20;
	mul.wide.s32 	%rd21, %r18, 24;
	add.s64 	%rd8, %rd1, %rd21;
	mul.wide.s32 	%rd22, %r18, 28;
	add.s64 	%rd9, %rd1, %rd22;
	mul.wide.u32 	%rd23, %r3, 4;
	add.s64 	%rd24, %rd23, %rd2;
	add.s64 	%rd66, %rd24, 16;
	mov.f32 	%f66, 0f00000000;
	mov.u32 	%r35, %r2;
$L__BB0_3:
	.pragma "nounroll";
	mul.wide.s32 	%rd25, %r35, 4;
	add.s64 	%rd26, %rd3, %rd25;
	add.s64 	%rd27, %rd4, %rd25;
	add.s64 	%rd28, %rd5, %rd25;
	add.s64 	%rd29, %rd6, %rd25;
	add.s64 	%rd30, %rd7, %rd25;
	add.s64 	%rd31, %rd8, %rd25;
	add.s64 	%rd32, %rd9, %rd25;
	add.s64 	%rd33, %rd1, %rd25;
	ld.global.f32 	%f16, [%rd66+-16];
	ld.global.f32 	%f17, [%rd33];
	fma.rn.f32 	%f18, %f16, %f17, %f66;
	ld.global.f32 	%f19, [%rd66+-12];
	ld.global.f32 	%f20, [%rd26];
	fma.rn.f32 	%f21, %f19, %f20, %f18;
	ld.global.f32 	%f22, [%rd66+-8];
	ld.global.f32 	%f23, [%rd27];
	fma.rn.f32 	%f24, %f22, %f23, %f21;
	ld.global.f32 	%f25, [%rd66+-4];
	ld.global.f32 	%f26, [%rd28];
	fma.rn.f32 	%f27, %f25, %f26, %f24;
	ld.global.f32 	%f28, [%rd66];
	ld.global.f32 	%f29, [%rd29];
	fma.rn.f32 	%f30, %f28, %f29, %f27;
	ld.global.f32 	%f31, [%rd66+4];
	ld.global.f32 	%f32, [%rd30];
	fma.rn.f32 	%f33, %f31, %f32, %f30;
	ld.global.f32 	%f34, [%rd66+8];
	ld.global.f32 	%f35, [%rd31];
	fma.rn.f32 	%f36, %f34, %f35, %f33;
	ld.global.f32 	%f37, [%rd66+12];
	ld.global.f32 	%f38, [%rd32];
	fma.rn.f32 	%f66, %f37, %f38, %f36;
	add.s32 	%r36, %r36, 8;
	add.s32 	%r35, %r35, %r7;
	add.s64 	%rd66, %rd66, 32;
	setp.ne.s32 	%p3, %r36, 0;
	@%p3 bra 	$L__BB0_3;
$L__BB0_4:
	setp.eq.s32 	%p4, %r4, 0;
	@%p4 bra 	$L__BB0_12;
	and.b32  	%r13, %r18, 3;
	setp.lt.u32 	%p5, %r4, 4;
	@%p5 bra 	$L__BB0_7;
	add.s32 	%r27, %r38, %r3;
	mul.wide.u32 	%rd34, %r27, 4;
	add.s64 	%rd35, %rd2, %rd34;
	ld.global.f32 	%f40, [%rd35];
	mad.lo.s32 	%r28, %r38, %r18, %r2;
	mul.wide.s32 	%rd36, %r28, 4;
	add.s64 	%rd37, %rd1, %rd36;
	ld.global.f32 	%f41, [%rd37];
	fma.rn.f32 	%f42, %f40, %f41, %f66;
	cvt.u64.u32 	%rd38, %r3;
	cvt.u64.u32 	%rd39, %r38;
	add.s64 	%rd40, %rd39, %rd38;
	shl.b64 	%rd41, %rd40, 2;
	add.s64 	%rd42, %rd2, %rd41;
	ld.global.f32 	%f43, [%rd42+4];
	mul.wide.s32 	%rd43, %r18, 4;
	add.s64 	%rd44, %rd37, %rd43;
	ld.global.f32 	%f44, [%rd44];
	fma.rn.f32 	%f45, %f43, %f44, %f42;
	ld.global.f32 	%f46, [%rd42+8];
	add.s64 	%rd45, %rd44, %rd43;
	ld.global.f32 	%f47, [%rd45];
	fma.rn.f32 	%f48, %f46, %f47, %f45;
	ld.global.f32 	%f49, [%rd42+12];
	add.s64 	%rd46, %rd45, %rd43;
	ld.global.f32 	%f50, [%rd46];
	fma.rn.f32 	%f66, %f49, %f50, %f48;
	add.s32 	%r38, %r38, 4;
$L__BB0_7:
	setp.eq.s32 	%p6, %r13, 0;
	@%p6 bra 	$L__BB0_12;
	setp.eq.s32 	%p7, %r13, 1;
	@%p7 bra 	$L__BB0_10;
	add.s32 	%r29, %r38, %r3;
	mul.wide.u32 	%rd47, %r29, 4;
	add.s64 	%rd48, %rd2, %rd47;
	ld.global.f32 	%f52, [%rd48];
	mad.lo.s32 	%r30, %r38, %r18, %r2;
	mul.wide.s32 	%rd49, %r30, 4;
	add.s64 	%rd50, %rd1, %rd49;
	ld.global.f32 	%f53, [%rd50];
	fma.rn.f32 	%f54, %f52, %f53, %f66;
	cvt.u64.u32 	%rd51, %r3;
	cvt.u64.u32 	%rd52, %r38;
	add.s64 	%rd53, %rd52, %rd51;
	shl.b64 	%rd54, %rd53, 2;
	add.s64 	%rd55, %rd2, %rd54;
	ld.global.f32 	%f55, [%rd55+4];
	mul.wide.s32 	%rd56, %r18, 4;
	add.s64 	%rd57, %rd50, %rd56;
	ld.global.f32 	%f56, [%rd57];
	fma.rn.f32 	%f66, %f55, %f56, %f54;
	add.s32 	%r38, %r38, 2;
$L__BB0_10:
	and.b32  	%r31, %r18, 1;
	setp.eq.b32 	%p8, %r31, 1;
	not.pred 	%p9, %p8;
	@%p9 bra 	$L__BB0_12;
	add.s32 	%r32, %r38, %r3;
	mul.wide.u32 	%rd58, %r32, 4;
	add.s64 	%rd59, %rd2, %rd58;
	ld.global.f32 	%f57, [%rd59];
	mad.lo.s32 	%r33, %r38, %r18, %r2;
	mul.wide.s32 	%rd60, %r33, 4;
	add.s64 	%rd61, %rd1, %rd60;
	ld.global.f32 	%f58, [%rd61];
	fma.rn.f32 	%f66, %f57, %f58, %f66;
$L__BB0_12:
	ld.param.u64 	%rd65, [_Z15matrixMulKernelPfS_S_i_param_2];
	add.s32 	%r34, %r3, %r2;
	cvta.to.global.u64 	%rd62, %rd65;
	mul.wide.s32 	%rd63, %r34, 4;
	add.s64 	%rd64, %rd62, %rd63;
	st.global.f32 	[%rd64], %f66;
$L__BB0_13:
	ret;

}
	// .globl	_Z14sumArraysOnGPUPfS_S_
.visible .entry _Z14sumArraysOnGPUPfS_S_(
	.param .u64 .ptr .align 1 _Z14sumArraysOnGPUPfS_S__param_0,
	.param .u64 .ptr .align 1 _Z14sumArraysOnGPUPfS_S__param_1,
	.param .u64 .ptr .align 1 _Z14sumArraysOnGPUPfS_S__param_2
)
{
	.reg .b32 	%r<2>;
	.reg .b32 	%f<4>;
	.reg .b64 	%rd<11>;

	ld.param.u64 	%rd1, [_Z14sumArraysOnGPUPfS_S__param_0];
	ld.param.u64 	%rd2, [_Z14sumArraysOnGPUPfS_S__param_1];
	ld.param.u64 	%rd3, [_Z14sumArraysOnGPUPfS_S__param_2];
	cvta.to.global.u64 	%rd4, %rd3;
	cvta.to.global.u64 	%rd5, %rd2;
	cvta.to.global.u64 	%rd6, %rd1;
	mov.u32 	%r1, %tid.x;
	mul.wide.u32 	%rd7, %r1, 4;
	add.s64 	%rd8, %rd6, %rd7;
	ld.global.f32 	%f1, [%rd8];
	add.s64 	%rd9, %rd5, %rd7;
	ld.global.f32 	%f2, [%rd9];
	add.f32 	%f3, %f1, %f2;
	add.s64 	%rd10, %rd4, %rd7;
	st.global.f32 	[%rd10], %f3;
	ret;

}
	// .globl	_Z16printThreadIndexPiii
.visible .entry _Z16printThreadIndexPiii(
	.param .u64 .ptr .align 1 _Z16printThreadIndexPiii_param_0,
	.param .u32 _Z16printThreadIndexPiii_param_1,
	.param .u32 _Z16printThreadIndexPiii_param_2
)
{
	.local .align 16 .b8 	__local_depot2[32];
	.reg .b64 	%SP;
	.reg .b64 	%SPL;
	.reg .b32 	%r<14>;
	.reg .b64 	%rd<9>;

	mov.u64 	%SPL, __local_depot2;
	cvta.local.u64 	%SP, %SPL;
	ld.param.u64 	%rd1, [_Z16printThreadIndexPiii_param_0];
	ld.param.u32 	%r1, [_Z16printThreadIndexPiii_param_1];
	cvta.to.global.u64 	%rd2, %rd1;
	add.u64 	%rd3, %SP, 0;
	add.u64 	%rd4, %SPL, 0;
	mov.u32 	%r2, %tid.x;
	mov.u32 	%r3, %ctaid.x;
	mov.u32 	%r4, %ntid.x;
	mad.lo.s32 	%r5, %r3, %r4, %r2;
	mov.u32 	%r6, %tid.y;
	mov.u32 	%r7, %ctaid.y;
	mov.u32 	%r8, %ntid.y;
	mad.lo.s32 	%r9, %r7, %r8, %r6;
	mad.lo.s32 	%r10, %r1, %r9, %r5;
	mul.wide.u32 	%rd5, %r10, 4;
	add.s64 	%rd6, %rd2, %rd5;
	ld.global.u32 	%r11, [%rd6];
	st.local.v4.u32 	[%rd4], {%r2, %r6, %r3, %r7};
	st.local.v4.u32 	[%rd4+16], {%r5, %r9, %r10, %r11};
	mov.u64 	%rd7, $str;
	cvta.global.u64 	%rd8, %rd7;
	{ // callseq 0, 0
	.param .b64 param0;
	st.param.b64 	[param0], %rd8;
	.param .b64 param1;
	st.param.b64 	[param1], %rd3;
	.param .b32 retval0;
	call.uni (retval0), 
	vprintf, 
	(
	param0, 
	param1
	);
	ld.param.b32 	%r12, [retval0];
	} // callseq 0
	ret;

}


// ===== COMPILED SASS (sm_100) =====

	.target	sm_100

	.elftype	@"ET_EXEC"


//--------------------- .note.nv.tkinfo           --------------------------
	.section	.note.nv.tkinfo,"",@"SHT_NOTE"
	.sectionflags	@"SHF_NOTE_NV_TKINFO"
	.tkinfo
        /*0018*/ 	.word	0x00000002
        /*0030*/ 	.string	""
        /*0030*/ 	.string	"ptxas"
        /*0030*/ 	.string	"Cuda compilation tools, release 13.0, V13.0.88"
        /*0030*/ 	.string	"Build cuda_13.0.r13.0/compiler.36424714_0"
        /*0030*/ 	.string	"-arch sm_100 -m 64 "



//--------------------- .note.nv.cuinfo           --------------------------
	.section	.note.nv.cuinfo,"",@"SHT_NOTE"
	.sectionflags	@"SHF_NOTE_NV_CUINFO"
        /*0018*/ 	.short	0x0002
        /*001a*/ 	.short	0x0064
        /*001c*/ 	.short	0x0082
	.zero		2


//--------------------- .nv.info                  --------------------------
	.section	.nv.info,"",@"SHT_CUDA_INFO"
	.align	4


	//----- nvinfo : EIATTR_REGCOUNT
	.align		4
        /*0000*/ 	.byte	0x04, 0x2f
        /*0002*/ 	.short	(.L_2 - .L_1)
	.align		4
.L_1:
        /*0004*/ 	.word	index@(_Z15matrixMulKernelPfS_S_i)
        /*0008*/ 	.word	0x0000001e


	//----- nvinfo : EIATTR_FRAME_SIZE
	.align		4
.L_2:
        /*000c*/ 	.byte	0x04, 0x11
        /*000e*/ 	.short	(.L_4 - .L_3)
	.align		4
.L_3:
        /*0010*/ 	.word	index@(_Z15matrixMulKernelPfS_S_i)
        /*0014*/ 	.word	0x00000000


	//----- nvinfo : EIATTR_REGCOUNT
	.align		4
.L_4:
        /*0018*/ 	.byte	0x04, 0x2f
        /*001a*/ 	.short	(.L_6 - .L_5)
	.align		4
.L_5:
        /*001c*/ 	.word	index@(_Z14sumArraysOnGPUPfS_S_)
        /*0020*/ 	.word	0x0000000c


	//----- nvinfo : EIATTR_FRAME_SIZE
	.align		4
.L_6:
        /*0024*/ 	.byte	0x04, 0x11
        /*0026*/ 	.short	(.L_8 - .L_7)
	.align		4
.L_7:
        /*0028*/ 	.word	index@(_Z14sumArraysOnGPUPfS_S_)
        /*002c*/ 	.word	0x00000000


	//----- nvinfo : EIATTR_REGCOUNT
	.align		4
.L_8:
        /*0030*/ 	.byte	0x04, 0x2f
        /*0032*/ 	.short	(.L_10 - .L_9)
	.align		4
.L_9:
        /*0034*/ 	.word	index@(_Z16printThreadIndexPiii)
        /*0038*/ 	.word	0x00000018


	//----- nvinfo : EIATTR_FRAME_SIZE
	.align		4
.L_10:
        /*003c*/ 	.byte	0x04, 0x11
        /*003e*/ 	.short	(.L_12 - .L_11)
	.align		4
.L_11:
        /*0040*/ 	.word	index@(_Z16printThreadIndexPiii)
        /*0044*/ 	.word	0x00000020


	//----- nvinfo : EIATTR_MIN_STACK_SIZE
	.align		4
.L_12:
        /*0048*/ 	.byte	0x04, 0x12
        /*004a*/ 	.short	(.L_14 - .L_13)
	.align		4
.L_13:
        /*004c*/ 	.word	index@(_Z16printThreadIndexPiii)
        /*0050*/ 	.word	0x00000020


	//----- nvinfo : EIATTR_MIN_STACK_SIZE
	.align		4
.L_14:
        /*0054*/ 	.byte	0x04, 0x12
        /*0056*/ 	.short	(.L_16 - .L_15)
	.align		4
.L_15:
        /*0058*/ 	.word	index@(_Z14sumArraysOnGPUPfS_S_)
        /*005c*/ 	.word	0x00000000


	//----- nvinfo : EIATTR_MIN_STACK_SIZE
	.align		4
.L_16:
        /*0060*/ 	.byte	0x04, 0x12
        /*0062*/ 	.short	(.L_18 - .L_17)
	.align		4
.L_17:
        /*0064*/ 	.word	index@(_Z15matrixMulKernelPfS_S_i)
        /*0068*/ 	.word	0x00000000
.L_18:


//--------------------- .nv.compat                --------------------------
	.section	.nv.compat,"",@"SHT_CUDA_COMPAT_INFO"
	.align	4
        /*0000*/ 	.byte	0x02, 0x09, 0x00, 0x00, 0x02, 0x02, 0x01, 0x00, 0x02, 0x05, 0x05, 0x00, 0x03, 0x07, 0x01, 0x01
        /*0010*/ 	.byte	0x02, 0x03, 0x00, 0x00, 0x02, 0x06, 0x01, 0x00, 0x04, 0x0b, 0x08, 0x00, 0x09, 0x00, 0x00, 0x00
        /*0020*/ 	.byte	0x00, 0x00, 0x00, 0x00


//--------------------- .nv.info._Z16printThreadIndexPiii --------------------------
	.section	.nv.info._Z16printThreadIndexPiii,"",@"SHT_CUDA_INFO"
	.sectionflags	@""
	.align	4


	//----- nvinfo : EIATTR_CUDA_API_VERSION
	.align		4
        /*0000*/ 	.byte	0x04, 0x37
        /*0002*/ 	.short	(.L_20 - .L_19)
.L_19:
        /*0004*/ 	.word	0x00000082


	//----- nvinfo : EIATTR_KPARAM_INFO
	.align		4
.L_20:
        /*0008*/ 	.byte	0x04, 0x17
        /*000a*/ 	.short	(.L_22 - .L_21)
.L_21:
        /*000c*/ 	.word	0x00000000
        /*0010*/ 	.short	0x0002
        /*0012*/ 	.short	0x000c
        /*0014*/ 	.byte	0x00, 0xf0, 0x11, 0x00


	//----- nvinfo : EIATTR_KPARAM_INFO
	.align		4
.L_22:
        /*0018*/ 	.byte	0x04, 0x17
        /*001a*/ 	.short	(.L_24 - .L_23)
.L_23:
        /*001c*/ 	.word	0x00000000
        /*0020*/ 	.short	0x0001
        /*0022*/ 	.short	0x0008
        /*0024*/ 	.byte	0x00, 0xf0, 0x11, 0x00


	//----- nvinfo : EIATTR_KPARAM_INFO
	.align		4
.L_24:
        /*0028*/ 	.byte	0x04, 0x17
        /*002a*/ 	.short	(.L_26 - .L_25)
.L_25:
        /*002c*/ 	.word	0x00000000
        /*0030*/ 	.short	0x0000
        /*0032*/ 	.short	0x0000
        /*0034*/ 	.byte	0x00, 0xf5, 0x21, 0x00


	//----- nvinfo : EIATTR_SPARSE_MMA_MASK
	.align		4
.L_26:
        /*0038*/ 	.byte	0x03, 0x50
        /*003a*/ 	.short	0x0000


	//----- nvinfo : EIATTR_MAXREG_COUNT
	.align		4
        /*003c*/ 	.byte	0x03, 0x1b
        /*003e*/ 	.short	0x00ff


	//----- nvinfo : EIATTR_EXTERNS
	.align		4
        /*0040*/ 	.byte	0x04, 0x0f
        /*0042*/ 	.short	(.L_28 - .L_27)


	//   ....[0]....
	.align		4
.L_27:
        /*0044*/ 	.word	index@(vprintf)


	//----- nvinfo : EIATTR_MERCURY_ISA_VERSION
	.align		4
.L_28:
        /*0048*/ 	.byte	0x03, 0x5f
        /*004a*/ 	.short	0x0101


	//----- nvinfo : EIATTR_VRC_CTA_INIT_COUNT
	.align		4
        /*004c*/ 	.byte	0x02, 0x4a
	.zero		1
	.zero		1


	//----- nvinfo : EIATTR_SYSCALL_OFFSETS
	.align		4
        /*0050*/ 	.byte	0x04, 0x46
        /*0052*/ 	.short	(.L_30 - .L_29)


	//   ....[0]....
.L_29:
        /*0054*/ 	.word	0x000001c0


	//----- nvinfo : EIATTR_EXIT_INSTR_OFFSETS
	.align		4
.L_30:
        /*0058*/ 	.byte	0x04, 0x1c
        /*005a*/ 	.short	(.L_32 - .L_31)


	//   ....[0]....
.L_31:
        /*005c*/ 	.word	0x000001d0


	//----- nvinfo : EIATTR_CBANK_PARAM_SIZE
	.align		4
.L_32:
        /*0060*/ 	.byte	0x03, 0x19
        /*0062*/ 	.short	0x0010


	//----- nvinfo : EIATTR_PARAM_CBANK
	.align		4
        /*0064*/ 	.byte	0x04, 0x0a
        /*0066*/ 	.short	(.L_34 - .L_33)
	.align		4
.L_33:
        /*0068*/ 	.word	index@(.nv.constant0._Z16printThreadIndexPiii)
        /*006c*/ 	.short	0x0380
        /*006e*/ 	.short	0x0010


	//----- nvinfo : EIATTR_SW_WAR
	.align		4
.L_34:
        /*0070*/ 	.byte	0x04, 0x36
        /*0072*/ 	.short	(.L_36 - .L_35)
.L_35:
        /*0074*/ 	.word	0x00000008
.L_36:


//--------------------- .nv.info._Z14sumArraysOnGPUPfS_S_ --------------------------
	.section	.nv.info._Z14sumArraysOnGPUPfS_S_,"",@"SHT_CUDA_INFO"
	.sectionflags	@""
	.align	4


	//----- nvinfo : EIATTR_CUDA_API_VERSION
	.align		4
        /*0000*/ 	.byte	0x04, 0x37
        /*0002*/ 	.short	(.L_38 - .L_37)
.L_37:
        /*0004*/ 	.word	0x00000082


	//----- nvinfo : EIATTR_KPARAM_INFO
	.align		4
.L_38:
        /*0008*/ 	.byte	0x04, 0x17
        /*000a*/ 	.short	(.L_40 - .L_39)
.L_39:
        /*000c*/ 	.word	0x00000000
        /*0010*/ 	.short	0x0002
        /*0012*/ 	.short	0x0010
        /*0014*/ 	.byte	0x00, 0xf5, 0x21, 0x00


	//----- nvinfo : EIATTR_KPARAM_INFO
	.align		4
.L_40:
        /*0018*/ 	.byte	0x04, 0x17
        /*001a*/ 	.short	(.L_42 - .L_41)
.L_41:
        /*001c*/ 	.word	0x00000000
        /*0020*/ 	.short	0x0001
        /*0022*/ 	.short	0x0008
        /*0024*/ 	.byte	0x00, 0xf5, 0x21, 0x00


	//----- nvinfo : EIATTR_KPARAM_INFO
	.align		4
.L_42:
        /*0028*/ 	.byte	0x04, 0x17
        /*002a*/ 	.short	(.L_44 - .L_43)
.L_43:
        /*002c*/ 	.word	0x00000000
        /*0030*/ 	.short	0x0000
        /*0032*/ 	.short	0x0000
        /*0034*/ 	.byte	0x00, 0xf5, 0x21, 0x00


	//----- nvinfo : EIATTR_SPARSE_MMA_MASK
	.align		4
.L_44:
        /*0038*/ 	.byte	0x03, 0x50
        /*003a*/ 	.short	0x0000


	//----- nvinfo : EIATTR_MAXREG_COUNT
	.align		4
        /*003c*/ 	.byte	0x03, 0x1b
        /*003e*/ 	.short	0x00ff


	//----- nvinfo : EIATTR_MERCURY_ISA_VERSION
	.align		4
        /*0040*/ 	.byte	0x03, 0x5f
        /*0042*/ 	.short	0x0101


	//----- nvinfo : EIATTR_VRC_CTA_INIT_COUNT
	.align		4
        /*0044*/ 	.byte	0x02, 0x4a
	.zero		1
	.zero		1


	//----- nvinfo : EIATTR_EXIT_INSTR_OFFSETS
	.align		4
        /*0048*/ 	.byte	0x04, 0x1c
        /*004a*/ 	.short	(.L_46 - .L_45)


	//   ....[0]....
.L_45:
        /*004c*/ 	.word	0x000000d0


	//----- nvinfo : EIATTR_CBANK_PARAM_SIZE
	.align		4
.L_46:
        /*0050*/ 	.byte	0x03, 0x19
        /*0052*/ 	.short	0x0018


	//----- nvinfo : EIATTR_PARAM_CBANK
	.align		4
        /*0054*/ 	.byte	0x04, 0x0a
        /*0056*/ 	.short	(.L_48 - .L_47)
	.align		4
.L_47:
        /*0058*/ 	.word	index@(.nv.constant0._Z14sumArraysOnGPUPfS_S_)
        /*005c*/ 	.short	0x0380
        /*005e*/ 	.short	0x0018


	//----- nvinfo : EIATTR_SW_WAR
	.align		4
.L_48:
        /*0060*/ 	.byte	0x04, 0x36
        /*0062*/ 	.short	(.L_50 - .L_49)
.L_49:
        /*0064*/ 	.word	0x00000008
.L_50:


//--------------------- .nv.info._Z15matrixMulKernelPfS_S_i --------------------------
	.section	.nv.info._Z15matrixMulKernelPfS_S_i,"",@"SHT_CUDA_INFO"
	.sectionflags	@""
	.align	4


	//----- nvinfo : EIATTR_CUDA_API_VERSION
	.align		4
        /*0000*/ 	.byte	0x04, 0x37
        /*0002*/ 	.short	(.L_52 - .L_51)
.L_51:
        /*0004*/ 	.word	0x00000082


	//----- nvinfo : EIATTR_KPARAM_INFO
	.align		4
.L_52:
        /*0008*/ 	.byte	0x04, 0x17
        /*000a*/ 	.short	(.L_54 - .L_53)
.L_53:
        /*000c*/ 	.word	0x00000000
        /*0010*/ 	.short	0x0003
        /*0012*/ 	.short	0x0018
        /*0014*/ 	.byte	0x00, 0xf0, 0x11, 0x00


	//----- nvinfo : EIATTR_KPARAM_INFO
	.align		4
.L_54:
        /*0018*/ 	.byte	0x04, 0x17
        /*001a*/ 	.short	(.L_56 - .L_55)
.L_55:
        /*001c*/ 	.word	0x00000000
        /*0020*/ 	.short	0x0002
        /*0022*/ 	.short	0x0010
        /*0024*/ 	.byte	0x00, 0xf5, 0x21, 0x00


	//----- nvinfo : EIATTR_KPARAM_INFO
	.align		4
.L_56:
        /*0028*/ 	.byte	0x04, 0x17
        /*002a*/ 	.short	(.L_58 - .L_57)
.L_57:
        /*002c*/ 	.word	0x00000000
        /*0030*/ 	.short	0x0001
        /*0032*/ 	.short	0x0008
        /*0034*/ 	.byte	0x00, 0xf5, 0x21, 0x00


	//----- nvinfo : EIATTR_KPARAM_INFO
	.align		4
.L_58:
        /*0038*/ 	.byte	0x04, 0x17
        /*003a*/ 	.short	(.L_60 - .L_59)
.L_59:
        /*003c*/ 	.word	0x00000000
        /*0040*/ 	.short	0x0000
        /*0042*/ 	.short	0x0000
        /*0044*/ 	.byte	0x00, 0xf5, 0x21, 0x00


	//----- nvinfo : EIATTR_SPARSE_MMA_MASK
	.align		4
.L_60:
        /*0048*/ 	.byte	0x03, 0x50
        /*004a*/ 	.short	0x0000


	//----- nvinfo : EIATTR_MAXREG_COUNT
	.align		4
        /*004c*/ 	.byte	0x03, 0x1b
        /*004e*/ 	.short	0x00ff


	//----- nvinfo : EIATTR_MERCURY_ISA_VERSION
	.align		4
        /*0050*/ 	.byte	0x03, 0x5f
        /*0052*/ 	.short	0x0101


	//----- nvinfo : EIATTR_VRC_CTA_INIT_COUNT
	.align		4
        /*0054*/ 	.byte	0x02, 0x4a
	.zero		1
	.zero		1


	//----- nvinfo : EIATTR_EXIT_INSTR_OFFSETS
	.align		4
        /*0058*/ 	.byte	0x04, 0x1c
        /*005a*/ 	.short	(.L_62 - .L_61)


	//   ....[0]....
.L_61:
        /*005c*/ 	.word	0x000000c0


	//   ....[1]....
        /*0060*/ 	.word	0x00000a90


	//----- nvinfo : EIATTR_CBANK_PARAM_SIZE
	.align		4
.L_62:
        /*0064*/ 	.byte	0x03, 0x19
        /*0066*/ 	.short	0x001c


	//----- nvinfo : EIATTR_PARAM_CBANK
	.align		4
        /*0068*/ 	.byte	0x04, 0x0a
        /*006a*/ 	.short	(.L_64 - .L_63)
	.align		4
.L_63:
        /*006c*/ 	.word	index@(.nv.constant0._Z15matrixMulKernelPfS_S_i)
        /*0070*/ 	.short	0x0380
        /*0072*/ 	.short	0x001c


	//----- nvinfo : EIATTR_SW_WAR
	.align		4
.L_64:
        /*0074*/ 	.byte	0x04, 0x36
        /*0076*/ 	.short	(.L_66 - .L_65)
.L_65:
        /*0078*/ 	.word	0x00000008
.L_66:


//--------------------- .nv.callgraph             --------------------------
	.section	.nv.callgraph,"",@"SHT_CUDA_CALLGRAPH"
	.align	4
	.sectionentsize	8
	.align		4
        /*0000*/ 	.word	0x00000000
	.align		4
        /*0004*/ 	.word	0xffffffff
	.align		4
        /*0008*/ 	.word	index@(_Z16printThreadIndexPiii)
	.align		4
        /*000c*/ 	.word	index@(vprintf)
	.align		4
        /*0010*/ 	.word	0x00000000
	.align		4
        /*0014*/ 	.word	0xfffffffe
	.align		4
        /*0018*/ 	.word	0x00000000
	.align		4
        /*001c*/ 	.word	0xfffffffd
	.align		4
        /*0020*/ 	.word	0x00000000
	.align		4
        /*0024*/ 	.word	0xfffffffc


//--------------------- .nv.constant4             --------------------------
	.section	.nv.constant4,"a",@progbits
	.align	8
	.align		8
.nv.constant4:
        /*0000*/ 	.dword	vprintf
	.align		8
        /*0008*/ 	.dword	$str


//--------------------- .text._Z16printThreadIndexPiii --------------------------
	.section	.text._Z16printThreadIndexPiii,"ax",@progbits
	.align	128
        .global         _Z16printThreadIndexPiii
        .type           _Z16printThreadIndexPiii,@function
        .size           _Z16printThreadIndexPiii,(.L_x_8 - _Z16printThreadIndexPiii)
        .other          _Z16printThreadIndexPiii,@"STO_CUDA_ENTRY STV_DEFAULT"
_Z16printThreadIndexPiii:
.text._Z16printThreadIndexPiii:
[----:B------:R-:W0:Y:S01]  /*0000*/  LDC R1, c[0x0][0x37c] ;  /* 0x0000df00ff017b82 */ /* 0x000e220000000800 */
[----:B------:R-:W1:Y:S01]  /*0010*/  S2R R16, SR_TID.X ;  /* 0x0000000000107919 */ /* 0x000e620000002100 */
[----:B------:R-:W2:Y:S06]  /*0020*/  LDCU UR6, c[0x0][0x2fc] ;  /* 0x00005f80ff0677ac */ /* 0x000eac0008000800 */
[----:B------:R-:W3:Y:S01]  /*0030*/  LDC.64 R2, c[0x0][0x380] ;  /* 0x0000e000ff027b82 */ /* 0x000ee20000000a00 */
[----:B0-----:R-:W-:Y:S01]  /*0040*/  IADD3 R1, PT, PT, R1, -0x20, RZ ;  /* 0xffffffe001017810 */ /* 0x001fe20007ffe0ff */
[----:B------:R-:W1:Y:S01]  /*0050*/  S2R R18, SR_CTAID.X ;  /* 0x0000000000127919 */ /* 0x000e620000002500 */
[----:B------:R-:W1:Y:S01]  /*0060*/  LDCU UR7, c[0x0][0x360] ;  /* 0x00006c00ff0777ac */ /* 0x000e620008000800 */
[----:B------:R-:W0:Y:S01]  /*0070*/  S2R R17, SR_TID.Y ;  /* 0x0000000000117919 */ /* 0x000e220000002200 */
[----:B------:R-:W0:Y:S01]  /*0080*/  LDCU UR8, c[0x0][0x364] ;  /* 0x00006c80ff0877ac */ /* 0x000e220008000800 */
[----:B------:R-:W0:Y:S01]  /*0090*/  S2R R19, SR_CTAID.Y ;  /* 0x0000000000137919 */ /* 0x000e220000002600 */
[----:B------:R-:W4:Y:S01]  /*00a0*/  LDCU UR9, c[0x0][0x388] ;  /* 0x00007100ff0977ac */ /* 0x000f220008000800 */
[----:B------:R-:W5:Y:S01]  /*00b0*/  LDCU.64 UR4, c[0x0][0x358] ;  /* 0x00006b00ff0477ac */ /* 0x000f620008000a00 */
[----:B-1----:R-:W-:-:S02]  /*00c0*/  IMAD R8, R18, UR7, R16 ;  /* 0x0000000712087c24 */ /* 0x002fc4000f8e0210 */
[----:B0-----:R-:W-:-:S04]  /*00d0*/  IMAD R9, R19, UR8, R17 ;  /* 0x0000000813097c24 */ /* 0x001fc8000f8e0211 */
[----:B----4-:R-:W-:Y:S01]  /*00e0*/  IMAD R10, R9, UR9, R8 ;  /* 0x00000009090a7c24 */ /* 0x010fe2000f8e0208 */
[----:B------:R-:W-:Y:S01]  /*00f0*/  MOV R0, 0x0 ;  /* 0x0000000000007802 */ /* 0x000fe20000000f00 */
[----:B------:R0:W-:Y:S01]  /*0100*/  STL.128 [R1], R16 ;  /* 0x0000001001007387 */ /* 0x0001e20000100c00 */
[----:B------:R-:W1:Y:S01]  /*0110*/  LDCU.64 UR8, c[0x4][0x8] ;  /* 0x01000100ff0877ac */ /* 0x000e620008000a00 */
[----:B---3--:R-:W-:-:S05]  /*0120*/  IMAD.WIDE.U32 R2, R10, 0x4, R2 ;  /* 0x000000040a027825 */ /* 0x008fca00078e0002 */
[----:B-----5:R-:W3:Y:S01]  /*0130*/  LDG.E R11, desc[UR4][R2.64] ;  /* 0x00000004020b7981 */ /* 0x020ee2000c1e1900 */
[----:B------:R-:W4:Y:S01]  /*0140*/  LDCU UR4, c[0x0][0x2f8] ;  /* 0x00005f00ff0477ac */ /* 0x000f220008000800 */
[----:B------:R0:W0:Y:S01]  /*0150*/  LDC.64 R12, c[0x4][R0] ;  /* 0x01000000000c7b82 */ /* 0x0000220000000a00 */
[----:B-1----:R-:W-:Y:S02]  /*0160*/  MOV R4, UR8 ;  /* 0x0000000800047c02 */ /* 0x002fe40008000f00 */
[----:B------:R-:W-:Y:S02]  /*0170*/  MOV R5, UR9 ;  /* 0x0000000900057c02 */ /* 0x000fe40008000f00 */
[----:B----4-:R-:W-:-:S04]  /*0180*/  IADD3 R6, P0, PT, R1, UR4, RZ ;  /* 0x0000000401067c10 */ /* 0x010fc8000ff1e0ff */
[----:B--2---:R-:W-:Y:S01]  /*0190*/  IADD3.X R7, PT, PT, RZ, UR6, RZ, P0, !PT ;  /* 0x00000006ff077c10 */ /* 0x004fe200087fe4ff */
[----:B0--3--:R1:W-:Y:S08]  /*01a0*/  STL.128 [R1+0x10], R8 ;  /* 0x0000100801007387 */ /* 0x0093f00000100c00 */
[----:B------:R-:W-:-:S07]  /*01b0*/  LEPC R20, `(.L_x_0) ;  /* 0x000000001014794e */ /* 0x000fce0000000000 */
[----:B-1----:R-:W-:Y:S05]  /*01c0*/  CALL.ABS.NOINC R12 ;  /* 0x000000000c007343 */ /* 0x002fea0003c00000 */
.L_x_0:
[----:B------:R-:W-:Y:S05]  /*01d0*/  EXIT ;  /* 0x000000000000794d */ /* 0x000fea0003800000 */
.L_x_1:
[----:B------:R-:W-:-:S00]  /*01e0*/  BRA `(.L_x_1) ;  /* 0xfffffffc00fc7947 */ /* 0x000fc0000383ffff */
[----:B------:R-:W-:-:S00]  /*01f0*/  NOP ;  /* 0x0000000000007918 */ /* 0x000fc00000000000 */
        /* <DEDUP_REMOVED lines=8> */
.L_x_8:


//--------------------- .text._Z14sumArraysOnGPUPfS_S_ --------------------------
	.section	.text._Z14sumArraysOnGPUPfS_S_,"ax",@progbits
	.align	128
        .global         _Z14sumArraysOnGPUPfS_S_
        .type           _Z14sumArraysOnGPUPfS_S_,@function
        .size           _Z14sumArraysOnGPUPfS_S_,(.L_x_9 - _Z14sumArraysOnGPUPfS_S_)
        .other          _Z14sumArraysOnGPUPfS_S_,@"STO_CUDA_ENTRY STV_DEFAULT"
_Z14sumArraysOnGPUPfS_S_:
.text._Z14sumArraysOnGPUPfS_S_:
[----:B------:R-:W-:Y:S01]  /*0000*/  LDC R1, c[0x0][0x37c] ;  /* 0x0000df00ff017b82 */ /* 0x000fe20000000800 */
[----:B------:R-:W0:Y:S07]  /*0010*/  S2R R9, SR_TID.X ;  /* 0x0000000000097919 */ /* 0x000e2e0000002100 */
[----:B------:R-:W0:Y:S01]  /*0020*/  LDC.64 R2, c[0x0][0x380] ;  /* 0x0000e000ff027b82 */ /* 0x000e220000000a00 */
[----:B------:R-:W1:Y:S07]  /*0030*/  LDCU.64 UR4, c[0x0][0x358] ;  /* 0x00006b00ff0477ac */ /* 0x000e6e0008000a00 */
[----:B------:R-:W2:Y:S08]  /*0040*/  LDC.64 R4, c[0x0][0x388] ;  /* 0x0000e200ff047b82 */ /* 0x000eb00000000a00 */
[----:B------:R-:W3:Y:S01]  /*0050*/  LDC.64 R6, c[0x0][0x390] ;  /* 0x0000e400ff067b82 */ /* 0x000ee20000000a00 */
[----:B0-----:R-:W-:-:S04]  /*0060*/  IMAD.WIDE.U32 R2, R9, 0x4, R2 ;  /* 0x0000000409027825 */ /* 0x001fc800078e0002 */
[C---:B--2---:R-:W-:Y:S02]  /*0070*/  IMAD.WIDE.U32 R4, R9.reuse, 0x4, R4 ;  /* 0x0000000409047825 */ /* 0x044fe400078e0004 */
[----:B-1----:R-:W2:Y:S04]  /*0080*/  LDG.E R2, desc[UR4][R2.64] ;  /* 0x0000000402027981 */ /* 0x002ea8000c1e1900 */
[----:B------:R-:W2:Y:S01]  /*0090*/  LDG.E R5, desc[UR4][R4.64] ;  /* 0x0000000404057981 */ /* 0x000ea2000c1e1900 */
[----:B---3--:R-:W-:-:S04]  /*00a0*/  IMAD.WIDE.U32 R6, R9, 0x4, R6 ;  /* 0x0000000409067825 */ /* 0x008fc800078e0006 */
[----:B--2---:R-:W-:-:S05]  /*00b0*/  FADD R9, R2, R5 ;  /* 0x0000000502097221 */ /* 0x004fca0000000000 */
[----:B------:R-:W-:Y:S01]  /*00c0*/  STG.E desc[UR4][R6.64], R9 ;  /* 0x0000000906007986 */ /* 0x000fe2000c101904 */
[----:B------:R-:W-:Y:S05]  /*00d0*/  EXIT ;  /* 0x000000000000794d */ /* 0x000fea0003800000 */
.L_x_2:
        /* <DEDUP_REMOVED lines=10> */
.L_x_9:


//--------------------- .text._Z15matrixMulKernelPfS_S_i --------------------------
	.section	.text._Z15matrixMulKernelPfS_S_i,"ax",@progbits
	.align	128
        .global         _Z15matrixMulKernelPfS_S_i
        .type           _Z15matrixMulKernelPfS_S_i,@function
        .size           _Z15matrixMulKernelPfS_S_i,(.L_x_10 - _Z15matrixMulKernelPfS_S_i)
        .other          _Z15matrixMulKernelPfS_S_i,@"STO_CUDA_ENTRY STV_DEFAULT"
_Z15matrixMulKernelPfS_S_i:
.text._Z15matrixMulKernelPfS_S_i:
[----:B------:R-:W-:Y:S01]  /*0000*/  LDC R1, c[0x0][0x37c] ;  /* 0x0000df00ff017b82 */ /* 0x000fe20000000800 */
[----:B------:R-:W0:Y:S07]  /*0010*/  S2R R0, SR_TID.Y ;  /* 0x0000000000007919 */ /* 0x000e2e0000002200 */
[----:B------:R-:W0:Y:S01]  /*0020*/  S2UR UR4, SR_CTAID.Y ;  /* 0x00000000000479c3 */ /* 0x000e220000002600 */
[----:B------:R-:W1:Y:S01]  /*0030*/  LDCU UR20, c[0x0][0x398] ;  /* 0x00007300ff1477ac */ /* 0x000e620008000800 */
[----:B------:R-:W2:Y:S06]  /*0040*/  S2R R3, SR_TID.X ;  /* 0x0000000000037919 */ /* 0x000eac0000002100 */
[----:B------:R-:W0:Y:S08]  /*0050*/  LDC R13, c[0x0][0x364] ;  /* 0x0000d900ff0d7b82 */ /* 0x000e300000000800 */
[----:B------:R-:W2:Y:S08]  /*0060*/  S2UR UR5, SR_CTAID.X ;  /* 0x00000000000579c3 */ /* 0x000eb00000002500 */
[----:B------:R-:W2:Y:S01]  /*0070*/  LDC R2, c[0x0][0x360] ;  /* 0x0000d800ff027b82 */ /* 0x000ea20000000800 */
[----:B0-----:R-:W-:-:S02]  /*0080*/  IMAD R13, R13, UR4, R0 ;  /* 0x000000040d0d7c24 */ /* 0x001fc4000f8e0200 */
[----:B--2---:R-:W-:-:S05]  /*0090*/  IMAD R0, R2, UR5, R3 ;  /* 0x0000000502007c24 */ /* 0x004fca000f8e0203 */
[----:B------:R-:W-:-:S04]  /*00a0*/  VIMNMX R2, PT, PT, R13, R0, !PT ;  /* 0x000000000d027248 */ /* 0x000fc80007fe0100 */
[----:B-1----:R-:W-:-:S13]  /*00b0*/  ISETP.GE.AND P0, PT, R2, UR20, PT ;  /* 0x0000001402007c0c */ /* 0x002fda000bf06270 */
[----:B------:R-:W-:Y:S05]  /*00c0*/  @P0 EXIT ;  /* 0x000000000000094d */ /* 0x000fea0003800000 */
[----:B------:R-:W-:Y:S01]  /*00d0*/  UISETP.GE.U32.AND UP0, UPT, UR20, 0x8, UPT ;  /* 0x000000081400788c */ /* 0x000fe2000bf06070 */
[----:B------:R-:W-:Y:S02]  /*00e0*/  HFMA2 R12, -RZ, RZ, 0, 0 ;  /* 0x00000000ff0c7431 */ /* 0x000fe400000001ff */
[----:B------:R-:W-:Y:S01]  /*00f0*/  IMAD R13, R13, UR20, RZ ;  /* 0x000000140d0d7c24 */ /* 0x000fe2000f8e02ff */
[----:B------:R-:W-:Y:S01]  /*0100*/  UMOV UR4, URZ ;  /* 0x000000ff00047c82 */ /* 0x000fe20008000000 */
[----:B------:R-:W0:Y:S04]  /*0110*/  LDCU.64 UR18, c[0x0][0x358] ;  /* 0x00006b00ff1277ac */ /* 0x000e280008000a00 */
[----:B------:R-:W-:Y:S05]  /*0120*/  BRA.U !UP0, `(.L_x_3) ;  /* 0x0000000508047547 */ /* 0x000fea000b800000 */
[----:B------:R-:W1:Y:S01]  /*0130*/  LDCU.128 UR24, c[0x0][0x380] ;  /* 0x00007000ff1877ac */ /* 0x000e620008000c00 */
[----:B------:R-:W-:Y:S02]  /*0140*/  MOV R12, RZ ;  /* 0x000000ff000c7202 */ /* 0x000fe40000000f00 */
[----:B------:R-:W-:Y:S01]  /*0150*/  MOV R14, R0 ;  /* 0x00000000000e7202 */ /* 0x000fe20000000f00 */
[----:B------:R-:W-:-:S04]  /*0160*/  ULOP3.LUT UR4, UR20, 0x7ffffff8, URZ, 0xc0, !UPT ;  /* 0x7ffffff814047892 */ /* 0x000fc8000f8ec0ff */
[----:B------:R-:W-:Y:S01]  /*0170*/  UIADD3 UR5, UPT, UPT, -UR4, URZ, URZ ;  /* 0x000000ff04057290 */ /* 0x000fe2000fffe1ff */
[----:B-1----:R-:W-:Y:S01]  /*0180*/  MOV R2, UR24 ;  /* 0x0000001800027c02 */ /* 0x002fe20008000f00 */
[----:B------:R-:W-:Y:S01]  /*0190*/  UIMAD.WIDE UR6, UR20, 0x8, UR26 ;  /* 0x00000008140678a5 */ /* 0x000fe2000f8e021a */
[----:B------:R-:W-:Y:S01]  /*01a0*/  MOV R3, UR25 ;  /* 0x0000001900037c02 */ /* 0x000fe20008000f00 */
[----:B------:R-:W-:Y:S02]  /*01b0*/  UIMAD.WIDE UR8, UR20, 0xc, UR26 ;  /* 0x0000000c140878a5 */ /* 0x000fe4000f8e021a */
[----:B------:R-:W-:Y:S01]  /*01c0*/  UIMAD.WIDE UR10, UR20, 0x10, UR26 ;  /* 0x00000010140a78a5 */ /* 0x000fe2000f8e021a */
[----:B------:R-:W-:Y:S01]  /*01d0*/  IMAD.WIDE.U32 R2, R13, 0x4, R2 ;  /* 0x000000040d027825 */ /* 0x000fe200078e0002 */
[----:B------:R-:W-:Y:S02]  /*01e0*/  UIMAD.WIDE UR12, UR20, 0x14, UR26 ;  /* 0x00000014140c78a5 */ /* 0x000fe4000f8e021a */
[----:B------:R-:W-:Y:S01]  /*01f0*/  UIMAD.WIDE UR14, UR20, 0x18, UR26 ;  /* 0x00000018140e78a5 */ /* 0x000fe2000f8e021a */
[----:B------:R-:W-:Y:S01]  /*0200*/  IADD3 R2, P0, PT, R2, 0x10, RZ ;  /* 0x0000001002027810 */ /* 0x000fe20007f1e0ff */
[----:B------:R-:W-:-:S03]  /*0210*/  UIMAD.WIDE UR16, UR20, 0x1c, UR26 ;  /* 0x0000001c141078a5 */ /* 0x000fc6000f8e021a */
[----:B------:R-:W-:-:S09]  /*0220*/  IADD3.X R3, PT, PT, RZ, R3, RZ, P0, !PT ;  /* 0x00000003ff037210 */ /* 0x000fd200007fe4ff */
.L_x_4:
[----:B------:R-:W-:Y:S01]  /*0230*/  UIMAD.WIDE UR22, UR20, 0x4, UR26 ;  /* 0x00000004141678a5 */ /* 0x000fe2000f8e021a */
[----:B------:R-:W-:Y:S02]  /*0240*/  IMAD.MOV.U32 R23, RZ, RZ, 0x4 ;  /* 0x00000004ff177424 */ /* 0x000fe400078e00ff */
[----:B------:R-:W-:Y:S01]  /*0250*/  HFMA2 R11, -RZ, RZ, 0, 2.384185791015625e-07 ;  /* 0x00000004ff0b7431 */ /* 0x000fe200000001ff */
[----:B------:R-:W-:Y:S01]  /*0260*/  MOV R25, 0x4 ;  /* 0x0000000400197802 */ /* 0x000fe20000000f00 */
[----:B0-----:R-:W2:Y:S01]  /*0270*/  LDG.E R21, desc[UR18][R2.64+-0x10] ;  /* 0xfffff01202157981 */ /* 0x001ea2000c1e1900 */
[C---:B------:R-:W-:Y:S01]  /*0280*/  IMAD.WIDE R22, R14.reuse, R23, UR26 ;  /* 0x0000001a0e167e25 */ /* 0x040fe2000f8e0217 */
[----:B------:R-:W-:Y:S02]  /*0290*/  MOV R8, UR22 ;  /* 0x0000001600087c02 */ /* 0x000fe40008000f00 */
[----:B------:R-:W-:Y:S01]  /*02a0*/  MOV R9, UR23 ;  /* 0x0000001700097c02 */ /* 0x000fe20008000f00 */
[----:B------:R-:W3:Y:S02]  /*02b0*/  LDG.E R19, desc[UR18][R2.64+-0xc] ;  /* 0xfffff41202137981 */ /* 0x000ee4000c1e1900 */
[----:B------:R-:W-:-:S02]  /*02c0*/  IMAD.WIDE R8, R14, 0x4, R8 ;  /* 0x000000040e087825 */ /* 0x000fc400078e0208 */
[----:B------:R-:W2:Y:S01]  /*02d0*/  LDG.E R22, desc[UR18][R22.64] ;  /* 0x0000001216167981 */ /* 0x000ea2000c1e1900 */
[----:B------:R-:W-:Y:S01]  /*02e0*/  MOV R5, 0x4 ;  /* 0x0000000400057802 */ /* 0x000fe20000000f00 */
[C---:B------:R-:W-:Y:S02]  /*02f0*/  IMAD.WIDE R24, R14.reuse, R25, UR6 ;  /* 0x000000060e187e25 */ /* 0x040fe4000f8e0219 */
[----:B------:R0:W3:Y:S02]  /*0300*/  LDG.E R20, desc[UR18][R8.64] ;  /* 0x0000001208147981 */ /* 0x0000e4000c1e1900 */
[----:B------:R-:W-:Y:S02]  /*0310*/  IMAD.WIDE R10, R14, R11, UR8 ;  /* 0x000000080e0a7e25 */ /* 0x000fe4000f8e020b */
[----:B------:R-:W4:Y:S04]  /*0320*/  LDG.E R18, desc[UR18][R24.64] ;  /* 0x0000001218127981 */ /* 0x000f28000c1e1900 */
[----:B------:R-:W4:Y:S01]  /*0330*/  LDG.E R17, desc[UR18][R2.64+-0x8] ;  /* 0xfffff81202117981 */ /* 0x000f22000c1e1900 */
[----:B0-----:R-:W-:-:S02]  /*0340*/  HFMA2 R9, -RZ, RZ, 0, 2.384185791015625e-07 ;  /* 0x00000004ff097431 */ /* 0x001fc400000001ff */
[----:B------:R-:W-:Y:S01]  /*0350*/  IMAD.MOV.U32 R7, RZ, RZ, 0x4 ;  /* 0x00000004ff077424 */ /* 0x000fe200078e00ff */
[----:B------:R0:W5:Y:S01]  /*0360*/  LDG.E R16, desc[UR18][R10.64] ;  /* 0x000000120a107981 */ /* 0x000162000c1e1900 */
[----:B------:R-:W-:-:S03]  /*0370*/  IMAD.WIDE R4, R14, R5, UR10 ;  /* 0x0000000a0e047e25 */ /* 0x000fc6000f8e0205 */
[----:B------:R-:W5:Y:S01]  /*0380*/  LDG.E R15, desc[UR18][R2.64+-0x4] ;  /* 0xfffffc12020f7981 */ /* 0x000f62000c1e1900 */
[C---:B------:R-:W-:Y:S01]  /*0390*/  IMAD.WIDE R6, R14.reuse, R7, UR12 ;  /* 0x0000000c0e067e25 */ /* 0x040fe2000f8e0207 */
[----:B------:R-:W-:Y:S02]  /*03a0*/  MOV R27, 0x4 ;  /* 0x00000004001b7802 */ /* 0x000fe40000000f00 */
[----:B------:R1:W5:Y:S01]  /*03b0*/  LDG.E R4, desc[UR18][R4.64] ;  /* 0x0000001204047981 */ /* 0x000362000c1e1900 */
[----:B------:R-:W-:-:S03]  /*03c0*/  IMAD.WIDE R8, R14, R9, UR14 ;  /* 0x0000000e0e087e25 */ /* 0x000fc6000f8e0209 */
[----:B------:R-:W5:Y:S01]  /*03d0*/  LDG.E R23, desc[UR18][R2.64] ;  /* 0x0000001202177981 */ /* 0x000f62000c1e1900 */
[----:B0-----:R-:W-:-:S03]  /*03e0*/  IMAD.WIDE R10, R14, R27, UR16 ;  /* 0x000000100e0a7e25 */ /* 0x001fc6000f8e021b */
[----:B------:R-:W5:Y:S04]  /*03f0*/  LDG.E R7, desc[UR18][R6.64] ;  /* 0x0000001206077981 */ /* 0x000f68000c1e1900 */
[----:B------:R-:W5:Y:S04]  /*0400*/  LDG.E R24, desc[UR18][R2.64+0x4] ;  /* 0x0000041202187981 */ /* 0x000f68000c1e1900 */
[----:B------:R-:W5:Y:S04]  /*0410*/  LDG.E R8, desc[UR18][R8.64] ;  /* 0x0000001208087981 */ /* 0x000f68000c1e1900 */
[----:B------:R-:W5:Y:S04]  /*0420*/  LDG.E R25, desc[UR18][R2.64+0x8] ;  /* 0x0000081202197981 */ /* 0x000f68000c1e1900 */
[----:B------:R-:W5:Y:S04]  /*0430*/  LDG.E R10, desc[UR18][R10.64] ;  /* 0x000000120a0a7981 */ /* 0x000f68000c1e1900 */
[----:B------:R0:W5:Y:S01]  /*0440*/  LDG.E R27, desc[UR18][R2.64+0xc] ;  /* 0x00000c12021b7981 */ /* 0x000162000c1e1900 */
[----:B------:R-:W-:-:S04]  /*0450*/  UIADD3 UR5, UPT, UPT, UR5, 0x8, URZ ;  /* 0x0000000805057890 */ /* 0x000fc8000fffe0ff */
[----:B------:R-:W-:Y:S01]  /*0460*/  UISETP.NE.AND UP0, UPT, UR5, URZ, UPT ;  /* 0x000000ff0500728c */ /* 0x000fe2000bf05270 */
[----:B-1----:R-:W-:Y:S02]  /*0470*/  MOV R5, UR20 ;  /* 0x0000001400057c02 */ /* 0x002fe40008000f00 */
[----:B0-----:R-:W-:Y:S02]  /*0480*/  IADD3 R2, P0, PT, R2, 0x20, RZ ;  /* 0x0000002002027810 */ /* 0x001fe40007f1e0ff */
[----:B------:R-:W-:Y:S02]  /*0490*/  LEA R14, R5, R14, 0x3 ;  /* 0x0000000e050e7211 */ /* 0x000fe400078e18ff */
[----:B------:R-:W-:Y:S01]  /*04a0*/  IADD3.X R3, PT, PT, RZ, R3, RZ, P0, !PT ;  /* 0x00000003ff037210 */ /* 0x000fe200007fe4ff */
[----:B--2---:R-:W-:-:S04]  /*04b0*/  FFMA R22, R21, R22, R12 ;  /* 0x0000001615167223 */ /* 0x004fc8000000000c */
[----:B---3--:R-:W-:-:S04]  /*04c0*/  FFMA R20, R19, R20, R22 ;  /* 0x0000001413147223 */ /* 0x008fc80000000016 */
[----:B----4-:R-:W-:-:S04]  /*04d0*/  FFMA R18, R17, R18, R20 ;  /* 0x0000001211127223 */ /* 0x010fc80000000014 */
[----:B-----5:R-:W-:-:S04]  /*04e0*/  FFMA R16, R15, R16, R18 ;  /* 0x000000100f107223 */ /* 0x020fc80000000012 */
[----:B------:R-:W-:-:S04]  /*04f0*/  FFMA R23, R23, R4, R16 ;  /* 0x0000000417177223 */ /* 0x000fc80000000010 */
[----:B------:R-:W-:-:S04]  /*0500*/  FFMA R24, R24, R7, R23 ;  /* 0x0000000718187223 */ /* 0x000fc80000000017 */
[----:B------:R-:W-:-:S04]  /*0510*/  FFMA R8, R25, R8, R24 ;  /* 0x0000000819087223 */ /* 0x000fc80000000018 */
[----:B------:R-:W-:Y:S01]  /*0520*/  FFMA R12, R27, R10, R8 ;  /* 0x0000000a1b0c7223 */ /* 0x000fe20000000008 */
[----:B------:R-:W-:Y:S06]  /*0530*/  BRA.U UP0, `(.L_x_4) ;  /* 0xfffffffd003c7547 */ /* 0x000fec000b83ffff */
.L_x_3:
[----:B------:R-:W-:-:S04]  /*0540*/  ULOP3.LUT UR6, UR20, 0x7, URZ, 0xc0, !UPT ;  /* 0x0000000714067892 */ /* 0x000fc8000f8ec0ff */
[----:B------:R-:W-:-:S09]  /*0550*/  UISETP.NE.AND UP0, UPT, UR6, URZ, UPT ;  /* 0x000000ff0600728c */ /* 0x000fd2000bf05270 */
[----:B------:R-:W-:Y:S05]  /*0560*/  BRA.U !UP0, `(.L_x_5) ;  /* 0x0000000508387547 */ /* 0x000fea000b800000 */
[----:B------:R-:W-:Y:S02]  /*0570*/  UISETP.GE.U32.AND UP0, UPT, UR6, 0x4, UPT ;  /* 0x000000040600788c */ /* 0x000fe4000bf06070 */
[----:B------:R-:W-:-:S04]  /*0580*/  ULOP3.LUT UR5, UR20, 0x3, URZ, 0xc0, !UPT ;  /* 0x0000000314057892 */ /* 0x000fc8000f8ec0ff */
[----:B------:R-:W-:-:S03]  /*0590*/  UISETP.NE.AND UP1, UPT, UR5, URZ, UPT ;  /* 0x000000ff0500728c */ /* 0x000fc6000bf25270 */
[----:B------:R-:W-:Y:S08]  /*05a0*/  BRA.U !UP0, `(.L_x_6) ;  /* 0x00000001087c7547 */ /* 0x000ff0000b800000 */
[----:B------:R-:W1:Y:S01]  /*05b0*/  LDC.64 R6, c[0x0][0x388] ;  /* 0x0000e200ff067b82 */ /* 0x000e620000000a00 */
[----:B------:R-:W2:Y:S01]  /*05c0*/  LDCU.64 UR6, c[0x0][0x380] ;  /* 0x00007000ff0677ac */ /* 0x000ea20008000a00 */
[----:B------:R-:W-:Y:S01]  /*05d0*/  IMAD.U32 R9, RZ, RZ, UR4 ;  /* 0x00000004ff097e24 */ /* 0x000fe2000f8e00ff */
[C---:B------:R-:W-:Y:S02]  /*05e0*/  IADD3 R3, PT, PT, R13.reuse, UR4, RZ ;  /* 0x000000040d037c10 */ /* 0x040fe4000fffe0ff */
[----:B------:R-:W-:Y:S01]  /*05f0*/  IADD3 R10, P0, PT, R13, UR4, RZ ;  /* 0x000000040d0a7c10 */ /* 0x000fe2000ff1e0ff */
[----:B------:R-:W-:Y:S01]  /*0600*/  IMAD R9, R9, UR20, R0 ;  /* 0x0000001409097c24 */ /* 0x000fe2000f8e0200 */
[----:B------:R-:W-:Y:S01]  /*0610*/  MOV R11, UR20 ;  /* 0x00000014000b7c02 */ /* 0x000fe20008000f00 */
[----:B------:R-:W3:Y:S01]  /*0620*/  LDC.64 R4, c[0x0][0x380] ;  /* 0x0000e000ff047b82 */ /* 0x000ee20000000a00 */
[----:B------:R-:W-:Y:S01]  /*0630*/  MOV R15, UR20 ;  /* 0x00000014000f7c02 */ /* 0x000fe20008000f00 */
[----:B-1----:R-:W-:Y:S01]  /*0640*/  IMAD.WIDE R6, R9, 0x4, R6 ;  /* 0x0000000409067825 */ /* 0x002fe200078e0206 */
[----:B------:R-:W-:-:S05]  /*0650*/  MOV R9, UR20 ;  /* 0x0000001400097c02 */ /* 0x000fca0008000f00 */
[----:B------:R-:W-:Y:S02]  /*0660*/  IMAD.WIDE R8, R9, 0x4, R6 ;  /* 0x0000000409087825 */ /* 0x000fe400078e0206 */
[----:B0-----:R-:W4:Y:S02]  /*0670*/  LDG.E R6, desc[UR18][R6.64] ;  /* 0x0000001206067981 */ /* 0x001f24000c1e1900 */
[----:B---3--:R-:W-:Y:S01]  /*0680*/  IMAD.WIDE.U32 R4, R3, 0x4, R4 ;  /* 0x0000000403047825 */ /* 0x008fe200078e0004 */
[----:B------:R-:W-:Y:S01]  /*0690*/  IADD3.X R3, PT, PT, RZ, RZ, RZ, P0, !PT ;  /* 0x000000ffff037210 */ /* 0x000fe200007fe4ff */
[----:B------:R-:W3:Y:S01]  /*06a0*/  LDG.E R17, desc[UR18][R8.64] ;  /* 0x0000001208117981 */ /* 0x000ee2000c1e1900 */
[----:B--2---:R-:W-:-:S03]  /*06b0*/  LEA R2, P0, R10, UR6, 0x2 ;  /* 0x000000060a027c11 */ /* 0x004fc6000f8010ff */
[----:B------:R-:W4:Y:S01]  /*06c0*/  LDG.E R5, desc[UR18][R4.64] ;  /* 0x0000001204057981 */ /* 0x000f22000c1e1900 */
[----:B------:R-:W-:Y:S01]  /*06d0*/  LEA.HI.X R3, R10, UR7, R3, 0x2, P0 ;  /* 0x000000070a037c11 */ /* 0x000fe200080f1403 */
[----:B------:R-:W-:-:S04]  /*06e0*/  IMAD.WIDE R10, R11, 0x4, R8 ;  /* 0x000000040b0a7825 */ /* 0x000fc800078e0208 */
[----:B------:R-:W3:Y:S01]  /*06f0*/  LDG.E R16, desc[UR18][R2.64+0x4] ;  /* 0x0000041202107981 */ /* 0x000ee2000c1e1900 */
[----:B------:R-:W-:-:S03]  /*0700*/  IMAD.WIDE R14, R15, 0x4, R10 ;  /* 0x000000040f0e7825 */ /* 0x000fc600078e020a */
[----:B------:R-:W2:Y:S04]  /*0710*/  LDG.E R19, desc[UR18][R10.64] ;  /* 0x000000120a137981 */ /* 0x000ea8000c1e1900 */
[----:B------:R-:W2:Y:S04]  /*0720*/  LDG.E R18, desc[UR18][R2.64+0x8] ;  /* 0x0000081202127981 */ /* 0x000ea8000c1e1900 */
[----:B------:R-:W5:Y:S04]  /*0730*/  LDG.E R20, desc[UR18][R2.64+0xc] ;  /* 0x00000c1202147981 */ /* 0x000f68000c1e1900 */
[----:B------:R-:W5:Y:S01]  /*0740*/  LDG.E R14, desc[UR18][R14.64] ;  /* 0x000000120e0e7981 */ /* 0x000f62000c1e1900 */
[----:B------:R-:W-:Y:S01]  /*0750*/  UIADD3 UR4, UPT, UPT, UR4, 0x4, URZ ;  /* 0x0000000404047890 */ /* 0x000fe2000fffe0ff */
[----:B----4-:R-:W-:-:S04]  /*0760*/  FFMA R5, R5, R6, R12 ;  /* 0x0000000605057223 */ /* 0x010fc8000000000c */
[----:B---3--:R-:W-:-:S04]  /*0770*/  FFMA R5, R16, R17, R5 ;  /* 0x0000001110057223 */ /* 0x008fc80000000005 */
[----:B--2---:R-:W-:-:S04]  /*0780*/  FFMA R5, R18, R19, R5 ;  /* 0x0000001312057223 */ /* 0x004fc80000000005 */
[----:B-----5:R-:W-:-:S07]  /*0790*/  FFMA R12, R20, R14, R5 ;  /* 0x0000000e140c7223 */ /* 0x020fce0000000005 */
.L_x_6:
[----:B------:R-:W-:Y:S05]  /*07a0*/  BRA.U !UP1, `(.L_x_5) ;  /* 0x0000000109a87547 */ /* 0x000fea000b800000 */
[----:B------:R-:W-:Y:S01]  /*07b0*/  UISETP.NE.AND UP0, UPT, UR5, 0x1, UPT ;  /* 0x000000010500788c */ /* 0x000fe2000bf05270 */
[----:B------:R-:W-:Y:S01]  /*07c0*/  MOV R7, UR4 ;  /* 0x0000000400077c02 */ /* 0x000fe20008000f00 */
[----:B------:R-:W-:Y:S02]  /*07d0*/  ULOP3.LUT UR5, UR20, 0x1, URZ, 0xc0, !UPT ;  /* 0x0000000114057892 */ /* 0x000fe4000f8ec0ff */
[----:B------:R-:W-:Y:S02]  /*07e0*/  MOV R15, UR20 ;  /* 0x00000014000f7c02 */ /* 0x000fe40008000f00 */
[----:B------:R-:W-:Y:S01]  /*07f0*/  UISETP.NE.U32.AND UP1, UPT, UR5, 0x1, UPT ;  /* 0x000000010500788c */ /* 0x000fe2000bf25070 */
[----:B------:R-:W-:-:S04]  /*0800*/  PLOP3.LUT P1, PT, PT, PT, UP0, 0x80, 0x8 ;  /* 0x000000000008781c */ /* 0x000fc80003f2f008 */
[----:B------:R-:W1:Y:S01]  /*0810*/  @UP0 LDCU.128 UR8, c[0x0][0x380] ;  /* 0x00007000ff0807ac */ /* 0x000e620008000c00 */
[----:B------:R-:W-:Y:S01]  /*0820*/  PLOP3.LUT P0, PT, PT, PT, UP1, 0x80, 0x8 ;  /* 0x000000000008781c */ /* 0x000fe20003f0f018 */
[----:B------:R-:W2:Y:S04]  /*0830*/  @UP0 LDCU.64 UR6, c[0x0][0x380] ;  /* 0x00007000ff0607ac */ /* 0x000ea80008000a00 */
[----:B------:R-:W3:Y:S03]  /*0840*/  @!UP1 LDCU.128 UR12, c[0x0][0x380] ;  /* 0x00007000ff0c97ac */ /* 0x000ee60008000c00 */
[C---:B------:R-:W-:Y:S02]  /*0850*/  @P1 IADD3 R3, PT, PT, R13.reuse, UR4, RZ ;  /* 0x000000040d031c10 */ /* 0x040fe4000fffe0ff */
[----:B------:R-:W-:Y:S01]  /*0860*/  @P1 IADD3 R6, P2, PT, R13, UR4, RZ ;  /* 0x000000040d061c10 */ /* 0x000fe2000ff5e0ff */
[----:B------:R-:W-:Y:S01]  /*0870*/  @UP0 UIADD3 UR4, UPT, UPT, UR4, 0x2, URZ ;  /* 0x0000000204040890 */ /* 0x000fe2000fffe0ff */
[----:B-1----:R-:W-:Y:S01]  /*0880*/  MOV R11, UR9 ;  /* 0x00000009000b7c02 */ /* 0x002fe20008000f00 */
[----:B------:R-:W-:Y:S01]  /*0890*/  IMAD.U32 R10, RZ, RZ, UR8 ;  /* 0x00000008ff0a7e24 */ /* 0x000fe2000f8e00ff */
[----:B------:R-:W-:-:S02]  /*08a0*/  MOV R4, UR10 ;  /* 0x0000000a00047c02 */ /* 0x000fc40008000f00 */
[----:B------:R-:W-:Y:S01]  /*08b0*/  MOV R5, UR11 ;  /* 0x0000000b00057c02 */ /* 0x000fe20008000f00 */
[----:B------:R-:W-:-:S04]  /*08c0*/  @P1 IMAD.WIDE.U32 R10, R3, 0x4, R10 ;  /* 0x00000004030a1825 */ /* 0x000fc800078e000a */
[----:B------:R-:W-:Y:S01]  /*08d0*/  @P1 IMAD R3, R7, UR20, R0 ;  /* 0x0000001407031c24 */ /* 0x000fe2000f8e0200 */
[----:B------:R-:W-:Y:S01]  /*08e0*/  @P1 IADD3.X R7, PT, PT, RZ, RZ, RZ, P2, !PT ;  /* 0x000000ffff071210 */ /* 0x000fe200017fe4ff */
[----:B------:R-:W-:Y:S01]  /*08f0*/  IMAD.U32 R19, RZ, RZ, UR4 ;  /* 0x00000004ff137e24 */ /* 0x000fe2000f8e00ff */
[C---:B--2---:R-:W-:Y:S01]  /*0900*/  @P1 LEA R2, P2, R6.reuse, UR6, 0x2 ;  /* 0x0000000606021c11 */ /* 0x044fe2000f8410ff */
[----:B------:R-:W-:Y:S01]  /*0910*/  @P1 IMAD.WIDE R4, R3, 0x4, R4 ;  /* 0x0000000403041825 */ /* 0x000fe200078e0204 */
[----:B------:R-:W-:Y:S01]  /*0920*/  @!P0 IADD3 R17, PT, PT, R13, UR4, RZ ;  /* 0x000000040d118c10 */ /* 0x000fe2000fffe0ff */
[----:B0-----:R-:W2:Y:S01]  /*0930*/  @P1 LDG.E R11, desc[UR18][R10.64] ;  /* 0x000000120a0b1981 */ /* 0x001ea2000c1e1900 */
[----:B------:R-:W-:Y:S01]  /*0940*/  @P1 LEA.HI.X R3, R6, UR7, R7, 0x2, P2 ;  /* 0x0000000706031c11 */ /* 0x000fe200090f1407 */
[----:B------:R-:W-:Y:S01]  /*0950*/  @!P0 IMAD R19, R19, UR20, R0 ;  /* 0x0000001413138c24 */ /* 0x000fe2000f8e0200 */
[----:B---3--:R-:W-:Y:S01]  /*0960*/  MOV R6, UR12 ;  /* 0x0000000c00067c02 */ /* 0x008fe20008000f00 */
[----:B------:R-:W-:Y:S01]  /*0970*/  @P1 IMAD.WIDE R14, R15, 0x4, R4 ;  /* 0x000000040f0e1825 */ /* 0x000fe200078e0204 */
[----:B------:R-:W-:Y:S01]  /*0980*/  MOV R7, UR13 ;  /* 0x0000000d00077c02 */ /* 0x000fe20008000f00 */
[----:B------:R-:W2:Y:S01]  /*0990*/  @P1 LDG.E R4, desc[UR18][R4.64] ;  /* 0x0000001204041981 */ /* 0x000ea2000c1e1900 */
[----:B------:R-:W-:-:S02]  /*09a0*/  MOV R8, UR14 ;  /* 0x0000000e00087c02 */ /* 0x000fc40008000f00 */
[----:B------:R-:W-:Y:S01]  /*09b0*/  MOV R9, UR15 ;  /* 0x0000000f00097c02 */ /* 0x000fe20008000f00 */
[----:B------:R-:W-:Y:S01]  /*09c0*/  @!P0 IMAD.WIDE.U32 R6, R17, 0x4, R6 ;  /* 0x0000000411068825 */ /* 0x000fe200078e0006 */
[----:B------:R-:W3:Y:S03]  /*09d0*/  @P1 LDG.E R14, desc[UR18][R14.64] ;  /* 0x000000120e0e1981 */ /* 0x000ee6000c1e1900 */
[----:B------:R-:W-:Y:S01]  /*09e0*/  @!P0 IMAD.WIDE R8, R19, 0x4, R8 ;  /* 0x0000000413088825 */ /* 0x000fe200078e0208 */
[----:B------:R-:W3:Y:S04]  /*09f0*/  @P1 LDG.E R2, desc[UR18][R2.64+0x4] ;  /* 0x0000041202021981 */ /* 0x000ee8000c1e1900 */
[----:B------:R-:W4:Y:S04]  /*0a00*/  @!P0 LDG.E R7, desc[UR18][R6.64] ;  /* 0x0000001206078981 */ /* 0x000f28000c1e1900 */
[----:B------:R-:W4:Y:S01]  /*0a10*/  @!P0 LDG.E R8, desc[UR18][R8.64] ;  /* 0x0000001208088981 */ /* 0x000f22000c1e1900 */
[----:B--2---:R-:W-:-:S04]  /*0a20*/  @P1 FFMA R11, R11, R4, R12 ;  /* 0x000000040b0b1223 */ /* 0x004fc8000000000c */
[----:B---3--:R-:W-:-:S04]  /*0a30*/  @P1 FFMA R12, R2, R14, R11 ;  /* 0x0000000e020c1223 */ /* 0x008fc8000000000b */
[----:B----4-:R-:W-:-:S07]  /*0a40*/  @!P0 FFMA R12, R7, R8, R12 ;  /* 0x00000008070c8223 */ /* 0x010fce000000000c */
.L_x_5:
[----:B------:R-:W1:Y:S01]  /*0a50*/  LDC.64 R2, c[0x0][0x390] ;  /* 0x0000e400ff027b82 */ /* 0x000e620000000a00 */
[----:B------:R-:W-:-:S05]  /*0a60*/  IADD3 R13, PT, PT, R0, R13, RZ ;  /* 0x0000000d000d7210 */ /* 0x000fca0007ffe0ff */
[----:B-1----:R-:W-:-:S05]  /*0a70*/  IMAD.WIDE R2, R13, 0x4, R2 ;  /* 0x000000040d027825 */ /* 0x002fca00078e0202 */
[----:B0-----:R-:W-:Y:S01]  /*0a80*/  STG.E desc[UR18][R2.64], R12 ;  /* 0x0000000c02007986 */ /* 0x001fe2000c101912 */
[----:B------:R-:W-:Y:S05]  /*0a90*/  EXIT ;  /* 0x000000000000794d */ /* 0x000fea0003800000 */
.L_x_7:
        /* <DEDUP_REMOVED lines=14> */
.L_x_10:


//--------------------- .nv.global.init           --------------------------
	.section	.nv.global.init,"aw",@progbits
.nv.global.init:
	.type		$str,@object
	.size		$str,(.L_0 - $str)
$str:
        /*0000*/ 	.byte	0x74, 0x68, 0x72, 0x65, 0x61, 0x64, 0x5f, 0x69, 0x64, 0x20, 0x28, 0x25, 0x64, 0x2c, 0x25, 0x64
        /*0010*/ 	.byte	0x29, 0x20, 0x62, 0x6c, 0x6f, 0x63, 0x6b, 0x5f, 0x69, 0x64, 0x20, 0x28, 0x25, 0x64, 0x2c, 0x25
        /*0020*/ 	.byte	0x64, 0x29, 0x20, 0x63, 0x6f, 0x6f, 0x72, 0x64, 0x69, 0x6e, 0x61, 0x74, 0x65, 0x20, 0x28, 0x25
        /*0030*/ 	.byte	0x64, 0x2c, 0x25, 0x64, 0x29, 0x20, 0x67, 0x6c, 0x6f, 0x62, 0x61, 0x6c, 0x20, 0x69, 0x6e, 0x64
        /*0040*/ 	.byte	0x65, 0x78, 0x20, 0x25, 0x32, 0x64, 0x20, 0x69, 0x76, 0x61, 0x6c, 0x20, 0x25, 0x32, 0x64, 0x0a
        /*0050*/ 	.byte	0x00
.L_0:


//--------------------- .nv.shared.reserved.0     --------------------------
	.section	.nv.shared.reserved.0,"aw",@nobits
	.weak		__nv_reservedSMEM_offset_0_alias
	.size		__nv_reservedSMEM_offset_0_alias, 0, 64
	.other		__nv_reservedSMEM_offset_0_alias,@"STO_CUDA_RESERVED_SHARED STV_DEFAULT"
__nv_reservedSMEM_offset_0_alias:
	.zero		0
	.zero		64


//--------------------- .nv.constant0._Z16printThreadIndexPiii --------------------------
	.section	.nv.constant0._Z16printThreadIndexPiii,"a",@progbits
	.sectionflags	@""
	.align	4
.nv.constant0._Z16printThreadIndexPiii:
	.zero		912


//--------------------- .nv.constant0._Z14sumArraysOnGPUPfS_S_ --------------------------
	.section	.nv.constant0._Z14sumArraysOnGPUPfS_S_,"a",@progbits
	.sectionflags	@""
	.align	4
.nv.constant0._Z14sumArraysOnGPUPfS_S_:
	.zero		920


//--------------------- .nv.constant0._Z15matrixMulKernelPfS_S_i --------------------------
	.section	.nv.constant0._Z15matrixMulKernelPfS_S_i,"a",@progbits
	.sectionflags	@""
	.align	4
.nv.constant0._Z15matrixMulKernelPfS_S_i:
	.zero		924


//--------------------- SYMBOLS --------------------------

	.type		.nv.reservedSmem.offset0,@object
	.size		.nv.reservedSmem.offset0,0x4
	.type		vprintf,@function
